//
// Generated by NVIDIA NVVM Compiler
//
// Compiler Build ID: CL-36424714
// Cuda compilation tools, release 13.0, V13.0.88
// Based on NVVM 20.0.0
//

.version 9.0
.target sm_100
.address_size 64

	// .globl	_Z11hello_worldv
.extern .func  (.param .b32 func_retval0) vprintf
(
	.param .b64 vprintf_param_0,
	.param .b64 vprintf_param_1
)
;
.global .align 1 .b8 $str[12] = {72, 101, 108, 108, 111, 32, 67, 85, 68, 65, 10};

.visible .entry _Z11hello_worldv()
{
	.reg .b32 	%r<3>;
	.reg .b64 	%rd<3>;

	mov.u64 	%rd1, $str;
	cvta.global.u64 	%rd2, %rd1;
	{ // callseq 0, 0
	.param .b64 param0;
	st.param.b64 	[param0], %rd2;
	.param .b64 param1;
	st.param.b64 	[param1], 0;
	.param .b32 retval0;
	call.uni (retval0), 
	vprintf, 
	(
	param0, 
	param1
	);
	ld.param.b32 	%r1, [retval0];
	} // callseq 0
	ret;

}


// ===== COMPILED SASS (sm_100) =====

	.target	sm_100

	.elftype	@"ET_EXEC"


//--------------------- .note.nv.tkinfo           --------------------------
	.section	.note.nv.tkinfo,"",@"SHT_NOTE"
	.sectionflags	@"SHF_NOTE_NV_TKINFO"
	.tkinfo
        /*0018*/ 	.word	0x00000002
        /*0030*/ 	.string	""
        /*0030*/ 	.string	"ptxas"
        /*0030*/ 	.string	"Cuda compilation tools, release 13.0, V13.0.88"
        /*0030*/ 	.string	"Build cuda_13.0.r13.0/compiler.36424714_0"
        /*0030*/ 	.string	"-arch sm_100 -m 64 "



//--------------------- .note.nv.cuinfo           --------------------------
	.section	.note.nv.cuinfo,"",@"SHT_NOTE"
	.sectionflags	@"SHF_NOTE_NV_CUINFO"
        /*0018*/ 	.short	0x0002
        /*001a*/ 	.short	0x0064
        /*001c*/ 	.short	0x0082
	.zero		2


//--------------------- .nv.info                  --------------------------
	.section	.nv.info,"",@"SHT_CUDA_INFO"
	.align	4


	//----- nvinfo : EIATTR_REGCOUNT
	.align		4
        /*0000*/ 	.byte	0x04, 0x2f
        /*0002*/ 	.short	(.L_2 - .L_1)
	.align		4
.L_1:
        /*0004*/ 	.word	index@(_Z11hello_worldv)
        /*0008*/ 	.word	0x00000018


	//----- nvinfo : EIATTR_FRAME_SIZE
	.align		4
.L_2:
        /*000c*/ 	.byte	0x04, 0x11
        /*000e*/ 	.short	(.L_4 - .L_3)
	.align		4
.L_3:
        /*0010*/ 	.word	index@(_Z11hello_worldv)
        /*0014*/ 	.word	0x00000000


	//----- nvinfo : EIATTR_MIN_STACK_SIZE
	.align		4
.L_4:
        /*0018*/ 	.byte	0x04, 0x12
        /*001a*/ 	.short	(.L_6 - .L_5)
	.align		4
.L_5:
        /*001c*/ 	.word	index@(_Z11hello_worldv)
        /*0020*/ 	.word	0x00000000
.L_6:


//--------------------- .nv.compat                --------------------------
	.section	.nv.compat,"",@"SHT_CUDA_COMPAT_INFO"
	.align	4
        /*0000*/ 	.byte	0x02, 0x09, 0x00, 0x00, 0x02, 0x02, 0x01, 0x00, 0x02, 0x05, 0x05, 0x00, 0x03, 0x07, 0x01, 0x01
        /*0010*/ 	.byte	0x02, 0x03, 0x00, 0x00, 0x02, 0x06, 0x01, 0x00, 0x04, 0x0b, 0x08, 0x00, 0x09, 0x00, 0x00, 0x00
        /*0020*/ 	.byte	0x00, 0x00, 0x00, 0x00


//--------------------- .nv.info._Z11hello_worldv --------------------------
	.section	.nv.info._Z11hello_worldv,"",@"SHT_CUDA_INFO"
	.sectionflags	@""
	.align	4


	//----- nvinfo : EIATTR_CUDA_API_VERSION
	.align		4
        /*0000*/ 	.byte	0x04, 0x37
        /*0002*/ 	.short	(.L_8 - .L_7)
.L_7:
        /*0004*/ 	.word	0x00000082


	//----- nvinfo : EIATTR_SPARSE_MMA_MASK
	.align		4
.L_8:
        /*0008*/ 	.byte	0x03, 0x50
        /*000a*/ 	.short	0x0000


	//----- nvinfo : EIATTR_MAXREG_COUNT
	.align		4
        /*000c*/ 	.byte	0x03, 0x1b
        /*000e*/ 	.short	0x00ff


	//----- nvinfo : EIATTR_EXTERNS
	.align		4
        /*0010*/ 	.byte	0x04, 0x0f
        /*0012*/ 	.short	(.L_10 - .L_9)


	//   ....[0]....
	.align		4
.L_9:
        /*0014*/ 	.word	index@(vprintf)


	//----- nvinfo : EIATTR_MERCURY_ISA_VERSION
	.align		4
.L_10:
        /*0018*/ 	.byte	0x03, 0x5f
        /*001a*/ 	.short	0x0101


	//----- nvinfo : EIATTR_VRC_CTA_INIT_COUNT
	.align		4
        /*001c*/ 	.byte	0x02, 0x4a
	.zero		1
	.zero		1


	//----- nvinfo : EIATTR_SYSCALL_OFFSETS
	.align		4
        /*0020*/ 	.byte	0x04, 0x46
        /*0022*/ 	.short	(.L_12 - .L_11)


	//   ....[0]....
.L_11:
        /*0024*/ 	.word	0x00000080


	//----- nvinfo : EIATTR_EXIT_INSTR_OFFSETS
	.align		4
.L_12:
        /*0028*/ 	.byte	0x04, 0x1c
        /*002a*/ 	.short	(.L_14 - .L_13)


	//   ....[0]....
.L_13:
        /*002c*/ 	.word	0x00000090


	//----- nvinfo : EIATTR_SW_WAR
	.align		4
.L_14:
        /*0030*/ 	.byte	0x04, 0x36
        /*0032*/ 	.short	(.L_16 - .L_15)
.L_15:
        /*0034*/ 	.word	0x00000008
.L_16:


//--------------------- .nv.callgraph             --------------------------
	.section	.nv.callgraph,"",@"SHT_CUDA_CALLGRAPH"
	.align	4
	.sectionentsize	8
	.align		4
        /*0000*/ 	.word	0x00000000
	.align		4
        /*0004*/ 	.word	0xffffffff
	.align		4
        /*0008*/ 	.word	index@(_Z11hello_worldv)
	.align		4
        /*000c*/ 	.word	index@(vprintf)
	.align		4
        /*0010*/ 	.word	0x00000000
	.align		4
        /*0014*/ 	.word	0xfffffffe
	.align		4
        /*0018*/ 	.word	0x00000000
	.align		4
        /*001c*/ 	.word	0xfffffffd
	.align		4
        /*0020*/ 	.word	0x00000000
	.align		4
        /*0024*/ 	.word	0xfffffffc


//--------------------- .nv.constant4             --------------------------
	.section	.nv.constant4,"a",@progbits
	.align	8
	.align		8
.nv.constant4:
        /*0000*/ 	.dword	vprintf
	.align		8
        /*0008*/ 	.dword	$str


//--------------------- .text._Z11hello_worldv    --------------------------
	.section	.text._Z11hello_worldv,"ax",@progbits
	.align	128
        .global         _Z11hello_worldv
        .type           _Z11hello_worldv,@function
        .size           _Z11hello_worldv,(.L_x_2 - _Z11hello_worldv)
        .other          _Z11hello_worldv,@"STO_CUDA_ENTRY STV_DEFAULT"
_Z11hello_worldv:
.text._Z11hello_worldv:
[----:B------:R-:W0:Y:S01]  /*0000*/  LDC R1, c[0x0][0x37c] ;  /* 0x0000df00ff017b82 */ /* 0x000e220000000800 */
[----:B------:R-:W-:Y:S01]  /*0010*/  MOV R0, 0x0 ;  /* 0x0000000000007802 */ /* 0x000fe20000000f00 */
[----:B------:R-:W1:Y:S01]  /*0020*/  LDCU.64 UR4, c[0x4][0x8] ;  /* 0x01000100ff0477ac */ /* 0x000e620008000a00 */
[----:B------:R-:W-:-:S05]  /*0030*/  CS2R R6, SRZ ;  /* 0x0000000000067805 */ /* 0x000fca000001ff00 */
[----:B------:R2:W3:Y:S01]  /*0040*/  LDC.64 R2, c[0x4][R0] ;  /* 0x0100000000027b82 */ /* 0x0004e20000000a00 */
[----:B-1----:R-:W-:Y:S02]  /*0050*/  IMAD.U32 R4, RZ, RZ, UR4 ;  /* 0x00000004ff047e24 */ /* 0x002fe4000f8e00ff */
[----:B--2---:R-:W-:-:S07]  /*0060*/  IMAD.U32 R5, RZ, RZ, UR5 ;  /* 0x00000005ff057e24 */ /* 0x004fce000f8e00ff */
[----:B------:R-:W-:-:S07]  /*0070*/  LEPC R20, `(.L_x_0) ;  /* 0x000000001014794e */ /* 0x000fce0000000000 */
[----:B0--3--:R-:W-:Y:S05]  /*0080*/  CALL.ABS.NOINC R2 ;  /* 0x0000000002007343 */ /* 0x009fea0003c00000 */
.L_x_0:
[----:B------:R-:W-:Y:S05]  /*0090*/  EXIT ;  /* 0x000000000000794d */ /* 0x000fea0003800000 */
.L_x_1:
[----:B------:R-:W-:-:S00]  /*00a0*/  BRA `(.L_x_1) ;  /* 0xfffffffc00fc7947 */ /* 0x000fc0000383ffff */
[----:B------:R-:W-:-:S00]  /*00b0*/  NOP ;  /* 0x0000000000007918 */ /* 0x000fc00000000000 */
        /* <DEDUP_REMOVED lines=12> */
.L_x_2:


//--------------------- .nv.global.init           --------------------------
	.section	.nv.global.init,"aw",@progbits
.nv.global.init:
	.type		$str,@object
	.size		$str,(.L_0 - $str)
$str:
        /*0000*/ 	.byte	0x48, 0x65, 0x6c, 0x6c, 0x6f, 0x20, 0x43, 0x55, 0x44, 0x41, 0x0a, 0x00
.L_0:


//--------------------- .nv.shared.reserved.0     --------------------------
	.section	.nv.shared.reserved.0,"aw",@nobits
	.weak		__nv_reservedSMEM_offset_0_alias
	.size		__nv_reservedSMEM_offset_0_alias, 0, 64
	.other		__nv_reservedSMEM_offset_0_alias,@"STO_CUDA_RESERVED_SHARED STV_DEFAULT"
__nv_reservedSMEM_offset_0_alias:
	.zero		0
	.zero		64


//--------------------- .nv.constant0._Z11hello_worldv --------------------------
	.section	.nv.constant0._Z11hello_worldv,"a",@progbits
	.sectionflags	@""
	.align	4
.nv.constant0._Z11hello_worldv:
	.zero		896


//--------------------- SYMBOLS --------------------------

	.type		.nv.reservedSmem.offset0,@object
	.size		.nv.reservedSmem.offset0,0x4
	.type		vprintf,@function
